//
// Generated by NVIDIA NVVM Compiler
//
// Compiler Build ID: CL-36424714
// Cuda compilation tools, release 13.0, V13.0.88
// Based on NVVM 20.0.0
//

.version 9.0
.target sm_100
.address_size 64

	// .globl	_Z4scanPiS_i

.visible .entry _Z4scanPiS_i(
	.param .u64 .ptr .align 1 _Z4scanPiS_i_param_0,
	.param .u64 .ptr .align 1 _Z4scanPiS_i_param_1,
	.param .u32 _Z4scanPiS_i_param_2
)
{
	.reg .pred 	%p<10>;
	.reg .b32 	%r<42>;
	.reg .b64 	%rd<19>;

	ld.param.u64 	%rd6, [_Z4scanPiS_i_param_0];
	ld.param.u64 	%rd7, [_Z4scanPiS_i_param_1];
	ld.param.u32 	%r10, [_Z4scanPiS_i_param_2];
	cvta.to.global.u64 	%rd1, %rd7;
	mov.u32 	%r1, %ctaid.x;
	mov.u32 	%r13, %ntid.x;
	mov.u32 	%r2, %tid.x;
	mad.lo.s32 	%r3, %r1, %r13, %r2;
	// begin inline asm
	mov.u32 %r11, %envreg2;
	// end inline asm
	cvt.u64.u32 	%rd8, %r11;
	// begin inline asm
	mov.u32 %r12, %envreg1;
	// end inline asm
	cvt.u64.u32 	%rd9, %r12;
	shl.b64 	%rd10, %rd9, 32;
	or.b64  	%rd2, %rd10, %rd8;
	setp.lt.s32 	%p1, %r10, 2;
	@%p1 bra 	$L__BB0_13;
	cvta.to.global.u64 	%rd11, %rd6;
	mul.wide.s32 	%rd12, %r3, 4;
	add.s64 	%rd3, %rd11, %rd12;
	add.s64 	%rd4, %rd1, %rd12;
	add.s64 	%rd5, %rd2, 4;
	mov.u32 	%r15, %tid.y;
	add.s32 	%r16, %r2, %r15;
	mov.u32 	%r17, %tid.z;
	or.b32  	%r4, %r16, %r17;
	mov.u32 	%r18, %nctaid.x;
	mov.u32 	%r19, %nctaid.y;
	mul.lo.s32 	%r20, %r18, %r19;
	mov.u32 	%r21, %nctaid.z;
	mul.lo.s32 	%r22, %r20, %r21;
	mov.u32 	%r23, %ctaid.y;
	add.s32 	%r24, %r1, %r23;
	mov.u32 	%r25, %ctaid.z;
	neg.s32 	%r26, %r25;
	setp.eq.s32 	%p2, %r24, %r26;
	sub.s32 	%r27, -2147483647, %r22;
	selp.b32 	%r5, %r27, 1, %p2;
	mov.b32 	%r41, 1;
$L__BB0_2:
	setp.ne.s64 	%p3, %rd2, 0;
	ld.global.u32 	%r28, [%rd3];
	st.global.u32 	[%rd4], %r28;
	@%p3 bra 	$L__BB0_4;
	// begin inline asm
	trap;
	// end inline asm
$L__BB0_4:
	setp.ne.s32 	%p4, %r4, 0;
	barrier.sync 	0;
	@%p4 bra 	$L__BB0_7;
	// begin inline asm
	atom.add.release.gpu.u32 %r29,[%rd5],%r5;
	// end inline asm
$L__BB0_6:
	// begin inline asm
	ld.acquire.gpu.u32 %r31,[%rd5];
	// end inline asm
	xor.b32  	%r32, %r31, %r29;
	setp.gt.s32 	%p5, %r32, -1;
	@%p5 bra 	$L__BB0_6;
$L__BB0_7:
	setp.ne.s64 	%p6, %rd2, 0;
	barrier.sync 	0;
	sub.s32 	%r33, %r3, %r41;
	mul.wide.s32 	%rd15, %r33, 4;
	add.s64 	%rd16, %rd1, %rd15;
	ld.global.u32 	%r34, [%rd16];
	ld.global.u32 	%r35, [%rd3];
	add.s32 	%r36, %r35, %r34;
	st.global.u32 	[%rd3], %r36;
	@%p6 bra 	$L__BB0_9;
	// begin inline asm
	trap;
	// end inline asm
$L__BB0_9:
	setp.ne.s32 	%p7, %r4, 0;
	barrier.sync 	0;
	@%p7 bra 	$L__BB0_12;
	// begin inline asm
	atom.add.release.gpu.u32 %r37,[%rd5],%r5;
	// end inline asm
$L__BB0_11:
	// begin inline asm
	ld.acquire.gpu.u32 %r39,[%rd5];
	// end inline asm
	xor.b32  	%r40, %r39, %r37;
	setp.gt.s32 	%p8, %r40, -1;
	@%p8 bra 	$L__BB0_11;
$L__BB0_12:
	barrier.sync 	0;
	shl.b32 	%r41, %r41, 1;
	setp.lt.s32 	%p9, %r41, %r10;
	@%p9 bra 	$L__BB0_2;
$L__BB0_13:
	ret;

}


// ===== COMPILED SASS (sm_100) =====

	.target	sm_100

	.elftype	@"ET_EXEC"


//--------------------- .note.nv.tkinfo           --------------------------
	.section	.note.nv.tkinfo,"",@"SHT_NOTE"
	.sectionflags	@"SHF_NOTE_NV_TKINFO"
	.tkinfo
        /*0018*/ 	.word	0x00000002
        /*0030*/ 	.string	""
        /*0030*/ 	.string	"ptxas"
        /*0030*/ 	.string	"Cuda compilation tools, release 13.0, V13.0.88"
        /*0030*/ 	.string	"Build cuda_13.0.r13.0/compiler.36424714_0"
        /*0030*/ 	.string	"-arch sm_100 -m 64 "



//--------------------- .note.nv.cuinfo           --------------------------
	.section	.note.nv.cuinfo,"",@"SHT_NOTE"
	.sectionflags	@"SHF_NOTE_NV_CUINFO"
        /*0018*/ 	.short	0x0002
        /*001a*/ 	.short	0x0064
        /*001c*/ 	.short	0x0082
	.zero		2


//--------------------- .nv.info                  --------------------------
	.section	.nv.info,"",@"SHT_CUDA_INFO"
	.align	4


	//----- nvinfo : EIATTR_REGCOUNT
	.align		4
        /*0000*/ 	.byte	0x04, 0x2f
        /*0002*/ 	.short	(.L_1 - .L_0)
	.align		4
.L_0:
        /*0004*/ 	.word	index@(_Z4scanPiS_i)
        /*0008*/ 	.word	0x00000012


	//----- nvinfo : EIATTR_FRAME_SIZE
	.align		4
.L_1:
        /*000c*/ 	.byte	0x04, 0x11
        /*000e*/ 	.short	(.L_3 - .L_2)
	.align		4
.L_2:
        /*0010*/ 	.word	index@(_Z4scanPiS_i)
        /*0014*/ 	.word	0x00000000


	//----- nvinfo : EIATTR_MIN_STACK_SIZE
	.align		4
.L_3:
        /*0018*/ 	.byte	0x04, 0x12
        /*001a*/ 	.short	(.L_5 - .L_4)
	.align		4
.L_4:
        /*001c*/ 	.word	index@(_Z4scanPiS_i)
        /*0020*/ 	.word	0x00000000
.L_5:


//--------------------- .nv.compat                --------------------------
	.section	.nv.compat,"",@"SHT_CUDA_COMPAT_INFO"
	.align	4
        /*0000*/ 	.byte	0x02, 0x09, 0x00, 0x00, 0x02, 0x02, 0x01, 0x00, 0x02, 0x05, 0x05, 0x00, 0x03, 0x07, 0x01, 0x01
        /*0010*/ 	.byte	0x02, 0x03, 0x00, 0x00, 0x02, 0x06, 0x01, 0x00, 0x04, 0x0b, 0x08, 0x00, 0x09, 0x00, 0x00, 0x00
        /*0020*/ 	.byte	0x00, 0x00, 0x00, 0x00


//--------------------- .nv.info._Z4scanPiS_i     --------------------------
	.section	.nv.info._Z4scanPiS_i,"",@"SHT_CUDA_INFO"
	.sectionflags	@""
	.align	4


	//----- nvinfo : EIATTR_CUDA_API_VERSION
	.align		4
        /*0000*/ 	.byte	0x04, 0x37
        /*0002*/ 	.short	(.L_7 - .L_6)
.L_6:
        /*0004*/ 	.word	0x00000082


	//----- nvinfo : EIATTR_KPARAM_INFO
	.align		4
.L_7:
        /*0008*/ 	.byte	0x04, 0x17
        /*000a*/ 	.short	(.L_9 - .L_8)
.L_8:
        /*000c*/ 	.word	0x00000000
        /*0010*/ 	.short	0x0002
        /*0012*/ 	.short	0x0010
        /*0014*/ 	.byte	0x00, 0xf0, 0x11, 0x00


	//----- nvinfo : EIATTR_KPARAM_INFO
	.align		4
.L_9:
        /*0018*/ 	.byte	0x04, 0x17
        /*001a*/ 	.short	(.L_11 - .L_10)
.L_10:
        /*001c*/ 	.word	0x00000000
        /*0020*/ 	.short	0x0001
        /*0022*/ 	.short	0x0008
        /*0024*/ 	.byte	0x00, 0xf5, 0x21, 0x00


	//----- nvinfo : EIATTR_KPARAM_INFO
	.align		4
.L_11:
        /*0028*/ 	.byte	0x04, 0x17
        /*002a*/ 	.short	(.L_13 - .L_12)
.L_12:
        /*002c*/ 	.word	0x00000000
        /*0030*/ 	.short	0x0000
        /*0032*/ 	.short	0x0000
        /*0034*/ 	.byte	0x00, 0xf5, 0x21, 0x00


	//----- nvinfo : EIATTR_SPARSE_MMA_MASK
	.align		4
.L_13:
        /*0038*/ 	.byte	0x03, 0x50
        /*003a*/ 	.short	0x0000


	//----- nvinfo : EIATTR_MAXREG_COUNT
	.align		4
        /*003c*/ 	.byte	0x03, 0x1b
        /*003e*/ 	.short	0x00ff


	//----- nvinfo : EIATTR_NUM_BARRIERS
	.align		4
        /*0040*/ 	.byte	0x02, 0x4c
        /*0042*/ 	.byte	0x01
	.zero		1


	//----- nvinfo : EIATTR_MERCURY_ISA_VERSION
	.align		4
        /*0044*/ 	.byte	0x03, 0x5f
        /*0046*/ 	.short	0x0101


	//----- nvinfo : EIATTR_INT_WARP_WIDE_INSTR_OFFSETS
	.align		4
        /*0048*/ 	.byte	0x04, 0x31
        /*004a*/ 	.short	(.L_15 - .L_14)


	//   ....[0]....
.L_14:
        /*004c*/ 	.word	0x00000350


	//   ....[1]....
        /*0050*/ 	.word	0x00000410


	//   ....[2]....
        /*0054*/ 	.word	0x00000580


	//   ....[3]....
        /*0058*/ 	.word	0x00000640


	//----- nvinfo : EIATTR_COOP_GROUP_MASK_REGIDS
	.align		4
.L_15:
        /*005c*/ 	.byte	0x04, 0x29
        /*005e*/ 	.short	(.L_17 - .L_16)


	//   ....[0]....
.L_16:
        /*0060*/ 	.word	0xffffffff


	//   ....[1]....
        /*0064*/ 	.word	0xffffffff


	//   ....[2]....
        /*0068*/ 	.word	0xffffffff


	//   ....[3]....
        /*006c*/ 	.word	0xffffffff


	//   ....[4]....
        /*0070*/ 	.word	0x0500000c


	//   ....[5]....
        /*0074*/ 	.word	0x0500000c


	//   ....[6]....
        /*0078*/ 	.word	0x0500000c


	//   ....[7]....
        /*007c*/ 	.word	0x0500000c


	//----- nvinfo : EIATTR_COOP_GROUP_INSTR_OFFSETS
	.align		4
.L_17:
        /*0080*/ 	.byte	0x04, 0x28
        /*0082*/ 	.short	(.L_19 - .L_18)


	//   ....[0]....
.L_18:
        /*0084*/ 	.word	0x00000310


	//   ....[1]....
        /*0088*/ 	.word	0x000004f0


	//   ....[2]....
        /*008c*/ 	.word	0x00000540


	//   ....[3]....
        /*0090*/ 	.word	0x000006f0


	//   ....[4]....
        /*0094*/ 	.word	0x000007c0


	//   ....[5]....
        /*0098*/ 	.word	0x000008a0


	//   ....[6]....
        /*009c*/ 	.word	0x00000970


	//   ....[7]....
        /*00a0*/ 	.word	0x00000a10


	//----- nvinfo : EIATTR_VRC_CTA_INIT_COUNT
	.align		4
.L_19:
        /*00a4*/ 	.byte	0x02, 0x4a
	.zero		1
	.zero		1


	//----- nvinfo : EIATTR_EXIT_INSTR_OFFSETS
	.align		4
        /*00a8*/ 	.byte	0x04, 0x1c
        /*00aa*/ 	.short	(.L_21 - .L_20)


	//   ....[0]....
.L_20:
        /*00ac*/ 	.word	0x00000030


	//   ....[1]....
        /*00b0*/ 	.word	0x00000740


	//----- nvinfo : EIATTR_CRS_STACK_SIZE
	.align		4
.L_21:
        /*00b4*/ 	.byte	0x04, 0x1e
        /*00b6*/ 	.short	(.L_23 - .L_22)
.L_22:
        /*00b8*/ 	.word	0x00000000


	//----- nvinfo : EIATTR_CBANK_PARAM_SIZE
	.align		4
.L_23:
        /*00bc*/ 	.byte	0x03, 0x19
        /*00be*/ 	.short	0x0014


	//----- nvinfo : EIATTR_PARAM_CBANK
	.align		4
        /*00c0*/ 	.byte	0x04, 0x0a
        /*00c2*/ 	.short	(.L_25 - .L_24)
	.align		4
.L_24:
        /*00c4*/ 	.word	index@(.nv.constant0._Z4scanPiS_i)
        /*00c8*/ 	.short	0x0380
        /*00ca*/ 	.short	0x0014


	//----- nvinfo : EIATTR_SW_WAR
	.align		4
.L_25:
        /*00cc*/ 	.byte	0x04, 0x36
        /*00ce*/ 	.short	(.L_27 - .L_26)
.L_26:
        /*00d0*/ 	.word	0x00000008
.L_27:


//--------------------- .nv.callgraph             --------------------------
	.section	.nv.callgraph,"",@"SHT_CUDA_CALLGRAPH"
	.align	4
	.sectionentsize	8
	.align		4
        /*0000*/ 	.word	0x00000000
	.align		4
        /*0004*/ 	.word	0xffffffff
	.align		4
        /*0008*/ 	.word	0x00000000
	.align		4
        /*000c*/ 	.word	0xfffffffe
	.align		4
        /*0010*/ 	.word	0x00000000
	.align		4
        /*0014*/ 	.word	0xfffffffd
	.align		4
        /*0018*/ 	.word	0x00000000
	.align		4
        /*001c*/ 	.word	0xfffffffc


//--------------------- .text._Z4scanPiS_i        --------------------------
	.section	.text._Z4scanPiS_i,"ax",@progbits
	.align	128
        .global         _Z4scanPiS_i
        .type           _Z4scanPiS_i,@function
        .size           _Z4scanPiS_i,(.L_x_22 - _Z4scanPiS_i)
        .other          _Z4scanPiS_i,@"STO_CUDA_ENTRY STV_DEFAULT"
_Z4scanPiS_i:
.text._Z4scanPiS_i:
[----:B------:R-:W-:Y:S08]  /*0000*/  LDC R1, c[0x0][0x37c] ;  /* 0x0000df00ff017b82 */ /* 0x000ff00000000800 */
[----:B------:R-:W0:Y:S02]  /*0010*/  LDC R0, c[0x0][0x390] ;  /* 0x0000e400ff007b82 */ /* 0x000e240000000800 */
[----:B0-----:R-:W-:-:S13]  /*0020*/  ISETP.GE.AND P0, PT, R0, 0x2, PT ;  /* 0x000000020000780c */ /* 0x001fda0003f06270 */
[----:B------:R-:W-:Y:S05]  /*0030*/  @!P0 EXIT ;  /* 0x000000000000894d */ /* 0x000fea0003800000 */
[----:B------:R-:W0:Y:S01]  /*0040*/  S2R R2, SR_CTAID.X ;  /* 0x0000000000027919 */ /* 0x000e220000002500 */
[----:B------:R-:W1:Y:S01]  /*0050*/  LDCU UR7, c[0x0][0x360] ;  /* 0x00006c00ff0777ac */ /* 0x000e620008000800 */
[----:B------:R-:W2:Y:S01]  /*0060*/  LDC.64 R4, c[0x0][0x380] ;  /* 0x0000e000ff047b82 */ /* 0x000ea20000000a00 */
[----:B------:R-:W0:Y:S01]  /*0070*/  S2R R7, SR_CTAID.Y ;  /* 0x0000000000077919 */ /* 0x000e220000002600 */
[----:B------:R-:W3:Y:S01]  /*0080*/  LDCU UR4, c[0x0][0x370] ;  /* 0x00006e00ff0477ac */ /* 0x000ee20008000800 */
[----:B------:R-:W4:Y:S01]  /*0090*/  S2R R6, SR_CTAID.Z ;  /* 0x0000000000067919 */ /* 0x000f220000002700 */
[----:B------:R-:W5:Y:S01]  /*00a0*/  LDCU UR5, c[0x0][0x374] ;  /* 0x00006e80ff0577ac */ /* 0x000f620008000800 */
[----:B------:R-:W1:Y:S01]  /*00b0*/  S2R R3, SR_TID.X ;  /* 0x0000000000037919 */ /* 0x000e620000002100 */
[----:B------:R-:W5:Y:S01]  /*00c0*/  LDCU UR6, c[0x0][0x378] ;  /* 0x00006f00ff0677ac */ /* 0x000f620008000800 */
[----:B------:R-:W1:Y:S01]  /*00d0*/  S2R R8, SR_TID.Y ;  /* 0x0000000000087919 */ /* 0x000e620000002200 */
[----:B------:R-:W-:-:S05]  /*00e0*/  CS2R.32 R11, SR_CgaSize ;  /* 0x00000000000b7805 */ /* 0x000fca0000008a00 */
[----:B------:R-:W-:-:S05]  /*00f0*/  IMAD R11, R11, -0xa0, RZ ;  /* 0xffffff600b0b7824 */ /* 0x000fca00078e02ff */
[----:B------:R-:W-:-:S14]  /*0100*/  R2UR UR8, R11 ;  /* 0x000000000b0872ca */ /* 0x000fdc00000e0000 */
[----:B------:R-:W2:Y:S01]  /*0110*/  LDCU UR8, c[0x0][UR8+0x258] ;  /* 0x00004b00080877ac */ /* 0x000ea20008000800 */
[----:B------:R-:W2:Y:S01]  /*0120*/  S2R R9, SR_TID.Z ;  /* 0x0000000000097919 */ /* 0x000ea20000002300 */
[----:B------:R-:W-:-:S05]  /*0130*/  CS2R.32 R11, SR_CgaSize ;  /* 0x00000000000b7805 */ /* 0x000fca0000008a00 */
[----:B------:R-:W-:-:S05]  /*0140*/  IMAD R11, R11, -0xa0, RZ ;  /* 0xffffff600b0b7824 */ /* 0x000fca00078e02ff */
[----:B------:R-:W-:-:S14]  /*0150*/  R2UR UR9, R11 ;  /* 0x000000000b0972ca */ /* 0x000fdc00000e0000 */
[----:B------:R-:W2:Y:S01]  /*0160*/  LDCU UR9, c[0x0][UR9+0x254] ;  /* 0x00004a80090977ac */ /* 0x000ea20008000800 */
[----:B---3--:R-:W-:Y:S01]  /*0170*/  UIADD3 UR4, UPT, UPT, URZ, -UR4, URZ ;  /* 0x80000004ff047290 */ /* 0x008fe2000fffe0ff */
[----:B------:R-:W3:Y:S03]  /*0180*/  LDCU.64 UR10, c[0x0][0x358] ;  /* 0x00006b00ff0a77ac */ /* 0x000ee60008000a00 */
[----:B-----5:R-:W-:-:S04]  /*0190*/  UIMAD UR4, UR4, UR5, URZ ;  /* 0x00000005040472a4 */ /* 0x020fc8000f8e02ff */
[----:B------:R-:W-:Y:S01]  /*01a0*/  UIMAD UR4, UR6, UR4, -0x7fffffff ;  /* 0x80000001060474a4 */ /* 0x000fe2000f8e0204 */
[----:B0-----:R-:W-:Y:S02]  /*01b0*/  IMAD.IADD R0, R2, 0x1, R7 ;  /* 0x0000000102007824 */ /* 0x001fe400078e0207 */
[----:B----4-:R-:W-:Y:S02]  /*01c0*/  IMAD.MOV R11, RZ, RZ, -R6 ;  /* 0x000000ffff0b7224 */ /* 0x010fe400078e0a06 */
[----:B------:R-:W0:Y:S03]  /*01d0*/  LDC.64 R6, c[0x0][0x388] ;  /* 0x0000e200ff067b82 */ /* 0x000e260000000a00 */
[----:B------:R-:W-:Y:S01]  /*01e0*/  ISETP.NE.AND P0, PT, R0, R11, PT ;  /* 0x0000000b0000720c */ /* 0x000fe20003f05270 */
[----:B-1----:R-:W-:Y:S02]  /*01f0*/  IMAD R0, R2, UR7, R3 ;  /* 0x0000000702007c24 */ /* 0x002fe4000f8e0203 */
[----:B------:R-:W-:-:S02]  /*0200*/  IMAD.IADD R8, R3, 0x1, R8 ;  /* 0x0000000103087824 */ /* 0x000fc400078e0208 */
[----:B--2---:R-:W-:Y:S02]  /*0210*/  IMAD.U32 R2, RZ, RZ, UR8 ;  /* 0x00000008ff027e24 */ /* 0x004fe4000f8e00ff */
[----:B------:R-:W-:Y:S01]  /*0220*/  IMAD.U32 R3, RZ, RZ, UR9 ;  /* 0x00000009ff037e24 */ /* 0x000fe2000f8e00ff */
[----:B------:R-:W-:Y:S01]  /*0230*/  LOP3.LUT R8, R8, R9, RZ, 0xfc, !PT ;  /* 0x0000000908087212 */ /* 0x000fe200078efcff */
[----:B------:R-:W-:Y:S02]  /*0240*/  HFMA2 R9, -RZ, RZ, 0, 5.9604644775390625e-08 ;  /* 0x00000001ff097431 */ /* 0x000fe400000001ff */
[C---:B------:R-:W-:Y:S02]  /*0250*/  IMAD.WIDE R4, R0.reuse, 0x4, R4 ;  /* 0x0000000400047825 */ /* 0x040fe400078e0204 */
[----:B------:R-:W-:Y:S01]  /*0260*/  VOTEU.ANY UP0, P0 ;  /* 0x0000000000ff7886 */ /* 0x000fe20000000100 */
[----:B------:R-:W-:Y:S01]  /*0270*/  USEL UR4, UR4, 0x1, !UP0 ;  /* 0x0000000104047887 */ /* 0x000fe2000c000000 */
[----:B0--3--:R-:W-:-:S11]  /*0280*/  IMAD.WIDE R6, R0, 0x4, R6 ;  /* 0x0000000400067825 */ /* 0x009fd600078e0206 */
.L_x_10:
[----:B------:R-:W2:Y:S01]  /*0290*/  LDG.E R11, desc[UR10][R4.64] ;  /* 0x0000000a040b7981 */ /* 0x000ea2000c1e1900 */
[----:B------:R-:W-:-:S04]  /*02a0*/  UISETP.NE.U32.AND UP0, UPT, UR8, URZ, UPT ;  /* 0x000000ff0800728c */ /* 0x000fc8000bf05070 */
[----:B------:R-:W-:Y:S01]  /*02b0*/  UISETP.NE.AND.EX UP0, UPT, UR9, URZ, UPT, UP0 ;  /* 0x000000ff0900728c */ /* 0x000fe2000bf05300 */
[----:B0-2---:R0:W-:Y:S08]  /*02c0*/  STG.E desc[UR10][R6.64], R11 ;  /* 0x0000000b06007986 */ /* 0x0051f0000c10190a */
[----:B------:R-:W-:Y:S05]  /*02d0*/  BRA.U !UP0, `(.L_x_0) ;  /* 0x00000005081c7547 */ /* 0x000fea000b800000 */
[----:B------:R-:W-:Y:S01]  /*02e0*/  UMOV UR5, 0xffffffff ;  /* 0xffffffff00057882 */ /* 0x000fe20000000000 */
[----:B------:R-:W-:Y:S02]  /*02f0*/  ISETP.NE.AND P0, PT, R8, RZ, PT ;  /* 0x000000ff0800720c */ /* 0x000fe40003f05270 */
[----:B------:R-:W-:Y:S11]  /*0300*/  BRA.DIV UR5, `(.L_x_1) ;  /* 0x0000000605147947 */ /* 0x000ff6000b800000 */
[----:B------:R-:W-:Y:S06]  /*0310*/  BAR.SYNC.DEFER_BLOCKING 0x0 ;  /* 0x0000000000007b1d */ /* 0x000fec0000010000 */
.L_x_13:
[----:B------:R-:W-:Y:S04]  /*0320*/  BSSY B0, `(.L_x_2) ;  /* 0x0000017000007945 */ /* 0x000fe80003800000 */
[----:B------:R-:W-:Y:S05]  /*0330*/  @P0 BRA `(.L_x_3) ;  /* 0x0000000000540947 */ /* 0x000fea0003800000 */
[----:B0-----:R-:W0:Y:S01]  /*0340*/  S2R R11, SR_LANEID ;  /* 0x00000000000b7919 */ /* 0x001e220000000000 */
[----:B------:R-:W-:Y:S02]  /*0350*/  VOTEU.ANY UR5, UPT, PT ;  /* 0x0000000000057886 */ /* 0x000fe400038e0100 */
[----:B------:R-:W0:Y:S08]  /*0360*/  FLO.U32 R12, UR5 ;  /* 0x00000005000c7d00 */ /* 0x000e3000080e0000 */
[----:B------:R-:W1:Y:S01]  /*0370*/  POPC R10, UR5 ;  /* 0x00000005000a7d09 */ /* 0x000e620008000000 */
[----:B0-----:R-:W-:Y:S01]  /*0380*/  ISETP.EQ.U32.AND P1, PT, R12, R11, PT ;  /* 0x0000000b0c00720c */ /* 0x001fe20003f22070 */
[----:B-1----:R-:W-:-:S12]  /*0390*/  IMAD R11, R10, UR4, RZ ;  /* 0x000000040a0b7c24 */ /* 0x002fd8000f8e02ff */
[----:B------:R-:W-:Y:S06]  /*03a0*/  @P1 MEMBAR.ALL.GPU ;  /* 0x0000000000001992 */ /* 0x000fec000000a000 */
[----:B------:R-:W-:-:S00]  /*03b0*/  @P1 ERRBAR ;  /* 0x00000000000019ab */ /* 0x000fc00000000000 */
[----:B------:R-:W-:Y:S06]  /*03c0*/  @P1 CGAERRBAR ;  /* 0x00000000000015ab */ /* 0x000fec0000000000 */
[----:B------:R-:W2:Y:S01]  /*03d0*/  @P1 ATOM.E.ADD.STRONG.GPU PT, R11, desc[UR10][R2.64+0x4], R11 ;  /* 0x8000040b020b198a */ /* 0x000ea200081ef10a */
[----:B------:R-:W0:Y:S02]  /*03e0*/  S2R R13, SR_LTMASK ;  /* 0x00000000000d7919 */ /* 0x000e240000003900 */
[----:B0-----:R-:W-:-:S06]  /*03f0*/  LOP3.LUT R13, R13, UR5, RZ, 0xc0, !PT ;  /* 0x000000050d0d7c12 */ /* 0x001fcc000f8ec0ff */
[----:B------:R-:W0:Y:S01]  /*0400*/  POPC R13, R13 ;  /* 0x0000000d000d7309 */ /* 0x000e220000000000 */
[----:B--2---:R-:W0:Y:S02]  /*0410*/  SHFL.IDX PT, R10, R11, R12, 0x1f ;  /* 0x00001f0c0b0a7589 */ /* 0x004e2400000e0000 */
[----:B0-----:R-:W-:-:S07]  /*0420*/  IMAD R10, R13, UR4, R10 ;  /* 0x000000040d0a7c24 */ /* 0x001fce000f8e020a */
.L_x_4:
[----:B------:R-:W2:Y:S04]  /*0430*/  LD.E.STRONG.GPU R11, desc[UR10][R2.64+0x4] ;  /* 0x0000040a020b7980 */ /* 0x000ea8000c10f900 */
[----:B--2---:R-:W-:Y:S01]  /*0440*/  CCTL.IVALL ;  /* 0x00000000ff00798f */ /* 0x004fe20002000000 */
[----:B------:R-:W-:Y:S05]  /*0450*/  YIELD ;  /* 0x0000000000007946 */ /* 0x000fea0003800000 */
[----:B------:R-:W-:-:S04]  /*0460*/  LOP3.LUT R11, R11, R10, RZ, 0x3c, !PT ;  /* 0x0000000a0b0b7212 */ /* 0x000fc800078e3cff */
[----:B------:R-:W-:-:S13]  /*0470*/  ISETP.GT.AND P1, PT, R11, -0x1, PT ;  /* 0xffffffff0b00780c */ /* 0x000fda0003f24270 */
[----:B------:R-:W-:Y:S05]  /*0480*/  @P1 BRA `(.L_x_4) ;  /* 0xfffffffc00e81947 */ /* 0x000fea000383ffff */
.L_x_3:
[----:B------:R-:W-:Y:S05]  /*0490*/  BSYNC B0 ;  /* 0x0000000000007941 */ /* 0x000fea0003800000 */
.L_x_2:
[----:B------:R-:W-:-:S03]  /*04a0*/  UMOV UR5, 0xffffffff ;  /* 0xffffffff00057882 */ /* 0x000fc60000000000 */
[----:B------:R-:W-:Y:S05]  /*04b0*/  BRA.DIV UR5, `(.L_x_5) ;  /* 0x0000000205d47947 */ /* 0x000fea000b800000 */
[----:B0-----:R-:W0:Y:S01]  /*04c0*/  LDC.64 R10, c[0x0][0x388] ;  /* 0x0000e200ff0a7b82 */ /* 0x001e220000000a00 */
[----:B------:R-:W-:-:S05]  /*04d0*/  IADD3 R13, PT, PT, R0, -R9, RZ ;  /* 0x80000009000d7210 */ /* 0x000fca0007ffe0ff */
[----:B0-----:R-:W-:Y:S02]  /*04e0*/  IMAD.WIDE R10, R13, 0x4, R10 ;  /* 0x000000040d0a7825 */ /* 0x001fe400078e020a */
[----:B------:R-:W-:Y:S06]  /*04f0*/  BAR.SYNC.DEFER_BLOCKING 0x0 ;  /* 0x0000000000007b1d */ /* 0x000fec0000010000 */
[----:B------:R-:W2:Y:S04]  /*0500*/  LDG.E R13, desc[UR10][R4.64] ;  /* 0x0000000a040d7981 */ /* 0x000ea8000c1e1900 */
[----:B------:R-:W2:Y:S02]  /*0510*/  LDG.E R10, desc[UR10][R10.64] ;  /* 0x0000000a0a0a7981 */ /* 0x000ea4000c1e1900 */
[----:B--2---:R-:W-:-:S05]  /*0520*/  IMAD.IADD R13, R10, 0x1, R13 ;  /* 0x000000010a0d7824 */ /* 0x004fca00078e020d */
[----:B------:R0:W-:Y:S01]  /*0530*/  STG.E desc[UR10][R4.64], R13 ;  /* 0x0000000d04007986 */ /* 0x0001e2000c10190a */
[----:B------:R-:W-:Y:S06]  /*0540*/  BAR.SYNC.DEFER_BLOCKING 0x0 ;  /* 0x0000000000007b1d */ /* 0x000fec0000010000 */
.L_x_17:
[----:B------:R-:W-:Y:S04]  /*0550*/  BSSY B0, `(.L_x_6) ;  /* 0x0000017000007945 */ /* 0x000fe80003800000 */
[----:B------:R-:W-:Y:S05]  /*0560*/  @P0 BRA `(.L_x_7) ;  /* 0x0000000000540947 */ /* 0x000fea0003800000 */
[----:B------:R-:W1:Y:S01]  /*0570*/  S2R R11, SR_LANEID ;  /* 0x00000000000b7919 */ /* 0x000e620000000000 */
[----:B------:R-:W-:Y:S02]  /*0580*/  VOTEU.ANY UR5, UPT, PT ;  /* 0x0000000000057886 */ /* 0x000fe400038e0100 */
[----:B------:R-:W1:Y:S08]  /*0590*/  FLO.U32 R12, UR5 ;  /* 0x00000005000c7d00 */ /* 0x000e7000080e0000 */
[----:B------:R-:W2:Y:S01]  /*05a0*/  POPC R10, UR5 ;  /* 0x00000005000a7d09 */ /* 0x000ea20008000000 */
[----:B-1----:R-:W-:Y:S01]  /*05b0*/  ISETP.EQ.U32.AND P0, PT, R12, R11, PT ;  /* 0x0000000b0c00720c */ /* 0x002fe20003f02070 */
[----:B--2---:R-:W-:-:S12]  /*05c0*/  IMAD R11, R10, UR4, RZ ;  /* 0x000000040a0b7c24 */ /* 0x004fd8000f8e02ff */
[----:B------:R-:W-:Y:S06]  /*05d0*/  @P0 MEMBAR.ALL.GPU ;  /* 0x0000000000000992 */ /* 0x000fec000000a000 */
[----:B------:R-:W-:-:S00]  /*05e0*/  @P0 ERRBAR ;  /* 0x00000000000009ab */ /* 0x000fc00000000000 */
[----:B------:R-:W-:Y:S06]  /*05f0*/  @P0 CGAERRBAR ;  /* 0x00000000000005ab */ /* 0x000fec0000000000 */
[----:B------:R-:W2:Y:S01]  /*0600*/  @P0 ATOM.E.ADD.STRONG.GPU PT, R11, desc[UR10][R2.64+0x4], R11 ;  /* 0x8000040b020b098a */ /* 0x000ea200081ef10a */
[----:B0-----:R-:W0:Y:S02]  /*0610*/  S2R R13, SR_LTMASK ;  /* 0x00000000000d7919 */ /* 0x001e240000003900 */
[----:B0-----:R-:W-:-:S06]  /*0620*/  LOP3.LUT R13, R13, UR5, RZ, 0xc0, !PT ;  /* 0x000000050d0d7c12 */ /* 0x001fcc000f8ec0ff */
[----:B------:R-:W0:Y:S01]  /*0630*/  POPC R13, R13 ;  /* 0x0000000d000d7309 */ /* 0x000e220000000000 */
[----:B--2---:R-:W0:Y:S02]  /*0640*/  SHFL.IDX PT, R10, R11, R12, 0x1f ;  /* 0x00001f0c0b0a7589 */ /* 0x004e2400000e0000 */
[----:B0-----:R-:W-:-:S07]  /*0650*/  IMAD R10, R13, UR4, R10 ;  /* 0x000000040d0a7c24 */ /* 0x001fce000f8e020a */
.L_x_8:
[----:B------:R-:W2:Y:S04]  /*0660*/  LD.E.STRONG.GPU R11, desc[UR10][R2.64+0x4] ;  /* 0x0000040a020b7980 */ /* 0x000ea8000c10f900 */
[----:B--2---:R-:W-:Y:S01]  /*0670*/  CCTL.IVALL ;  /* 0x00000000ff00798f */ /* 0x004fe20002000000 */
[----:B------:R-:W-:Y:S05]  /*0680*/  YIELD ;  /* 0x0000000000007946 */ /* 0x000fea0003800000 */
[----:B------:R-:W-:-:S04]  /*0690*/  LOP3.LUT R11, R11, R10, RZ, 0x3c, !PT ;  /* 0x0000000a0b0b7212 */ /* 0x000fc800078e3cff */
[----:B------:R-:W-:-:S13]  /*06a0*/  ISETP.GT.AND P0, PT, R11, -0x1, PT ;  /* 0xffffffff0b00780c */ /* 0x000fda0003f04270 */
[----:B------:R-:W-:Y:S05]  /*06b0*/  @P0 BRA `(.L_x_8) ;  /* 0xfffffffc00e80947 */ /* 0x000fea000383ffff */
.L_x_7:
[----:B------:R-:W-:Y:S05]  /*06c0*/  BSYNC B0 ;  /* 0x0000000000007941 */ /* 0x000fea0003800000 */
.L_x_6:
[----:B------:R-:W-:-:S03]  /*06d0*/  UMOV UR5, 0xffffffff ;  /* 0xffffffff00057882 */ /* 0x000fc60000000000 */
[----:B------:R-:W-:Y:S05]  /*06e0*/  BRA.DIV UR5, `(.L_x_9) ;  /* 0x0000000205b07947 */ /* 0x000fea000b800000 */
[----:B------:R-:W-:Y:S06]  /*06f0*/  BAR.SYNC.DEFER_BLOCKING 0x0 ;  /* 0x0000000000007b1d */ /* 0x000fec0000010000 */
.L_x_20:
[----:B------:R-:W1:Y:S01]  /*0700*/  LDCU UR5, c[0x0][0x390] ;  /* 0x00007200ff0577ac */ /* 0x000e620008000800 */
[----:B------:R-:W-:-:S05]  /*0710*/  IMAD.SHL.U32 R9, R9, 0x2, RZ ;  /* 0x0000000209097824 */ /* 0x000fca00078e00ff */
[----:B-1----:R-:W-:-:S13]  /*0720*/  ISETP.GE.AND P0, PT, R9, UR5, PT ;  /* 0x0000000509007c0c */ /* 0x002fda000bf06270 */
[----:B------:R-:W-:Y:S05]  /*0730*/  @!P0 BRA `(.L_x_10) ;  /* 0xfffffff800d48947 */ /* 0x000fea000383ffff */
[----:B------:R-:W-:Y:S05]  /*0740*/  EXIT ;  /* 0x000000000000794d */ /* 0x000fea0003800000 */
.L_x_0:
[----:B------:R-:W-:Y:S05]  /*0750*/  BPT.TRAP 0x1 ;  /* 0x000000040000795c */ /* 0x000fea0000300000 */
.L_x_1:
[----:B------:R-:W-:Y:S01]  /*0760*/  BSSY B0, `(.L_x_11) ;  /* 0x0000009000007945 */ /* 0x000fe20003800000 */
[----:B------:R-:W-:Y:S02]  /*0770*/  CS2R R14, SRZ ;  /* 0x00000000000e7805 */ /* 0x000fe4000001ff00 */
[----:B------:R-:W-:-:S07]  /*0780*/  MOV R12, 0xffffffff ;  /* 0xffffffff000c7802 */ /* 0x000fce0000000f00 */
[----:B0-----:R-:W-:Y:S05]  /*0790*/  WARPSYNC.COLLECTIVE.ALL `(.L_x_12) ;  /* 0x0000000000147948 */ /* 0x001fea0003c00000 */
[----:B------:R-:W-:-:S04]  /*07a0*/  SHF.L.U32 R14, R14, 0x10, RZ ;  /* 0x000000100e0e7819 */ /* 0x000fc800000006ff */
[----:B------:R-:W-:-:S05]  /*07b0*/  LOP3.LUT R14, R14, 0xf, R15, 0xf8, !PT ;  /* 0x0000000f0e0e7812 */ /* 0x000fca00078ef80f */
[----:B------:R1:W-:Y:S02]  /*07c0*/  BAR.SYNC.DEFER_BLOCKING R14, R14 ;  /* 0x0000000e0000731d */ /* 0x0003e40000010000 */
[----:B-1----:R-:W-:-:S04]  /*07d0*/  SHF.R.U32 R14, R14, 0x10, RZ ;  /* 0x000000100e0e7819 */ /* 0x002fc800000016ff */
[----:B0-----:R-:W-:Y:S05]  /*07e0*/  ENDCOLLECTIVE ;  /* 0x000000000000791b */ /* 0x001fea0003800000 */
.L_x_12:
[----:B------:R-:W-:Y:S05]  /*07f0*/  BSYNC B0 ;  /* 0x0000000000007941 */ /* 0x000fea0003800000 */
.L_x_11:
[----:B------:R-:W-:Y:S05]  /*0800*/  BRA `(.L_x_13) ;  /* 0xfffffff800c47947 */ /* 0x000fea000383ffff */
.L_x_5:
[----:B0-----:R-:W0:Y:S01]  /*0810*/  LDC.64 R10, c[0x0][0x388] ;  /* 0x0000e200ff0a7b82 */ /* 0x001e220000000a00 */
[----:B------:R-:W-:Y:S01]  /*0820*/  IMAD.IADD R13, R0, 0x1, -R9 ;  /* 0x00000001000d7824 */ /* 0x000fe200078e0a09 */
[----:B------:R-:W-:Y:S01]  /*0830*/  BSSY B0, `(.L_x_14) ;  /* 0x000000a000007945 */ /* 0x000fe20003800000 */
[----:B------:R-:W-:Y:S01]  /*0840*/  CS2R R14, SRZ ;  /* 0x00000000000e7805 */ /* 0x000fe2000001ff00 */
[----:B------:R-:W-:Y:S02]  /*0850*/  IMAD.MOV.U32 R12, RZ, RZ, -0x1 ;  /* 0xffffffffff0c7424 */ /* 0x000fe400078e00ff */
[----:B0-----:R-:W-:-:S07]  /*0860*/  IMAD.WIDE R10, R13, 0x4, R10 ;  /* 0x000000040d0a7825 */ /* 0x001fce00078e020a */
[----:B------:R-:W-:Y:S05]  /*0870*/  WARPSYNC.COLLECTIVE.ALL `(.L_x_15) ;  /* 0x0000000000147948 */ /* 0x000fea0003c00000 */
[----:B------:R-:W-:-:S04]  /*0880*/  SHF.L.U32 R14, R14, 0x10, RZ ;  /* 0x000000100e0e7819 */ /* 0x000fc800000006ff */
[----:B------:R-:W-:-:S05]  /*0890*/  LOP3.LUT R14, R14, 0xf, R15, 0xf8, !PT ;  /* 0x0000000f0e0e7812 */ /* 0x000fca00078ef80f */
[----:B------:R0:W-:Y:S02]  /*08a0*/  BAR.SYNC.DEFER_BLOCKING R14, R14 ;  /* 0x0000000e0000731d */ /* 0x0001e40000010000 */
[----:B0-----:R-:W-:-:S04]  /*08b0*/  SHF.R.U32 R14, R14, 0x10, RZ ;  /* 0x000000100e0e7819 */ /* 0x001fc800000016ff */
[----:B------:R-:W-:Y:S05]  /*08c0*/  ENDCOLLECTIVE ;  /* 0x000000000000791b */ /* 0x000fea0003800000 */
.L_x_15:
[----:B------:R-:W-:Y:S05]  /*08d0*/  BSYNC B0 ;  /* 0x0000000000007941 */ /* 0x000fea0003800000 */
.L_x_14:
[----:B------:R-:W2:Y:S04]  /*08e0*/  LDG.E R13, desc[UR10][R4.64] ;  /* 0x0000000a040d7981 */ /* 0x000ea8000c1e1900 */
[----:B------:R-:W2:Y:S01]  /*08f0*/  LDG.E R10, desc[UR10][R10.64] ;  /* 0x0000000a0a0a7981 */ /* 0x000ea2000c1e1900 */
[----:B------:R-:W-:Y:S01]  /*0900*/  CS2R R14, SRZ ;  /* 0x00000000000e7805 */ /* 0x000fe2000001ff00 */
[----:B------:R-:W-:Y:S01]  /*0910*/  IMAD.MOV.U32 R12, RZ, RZ, -0x1 ;  /* 0xffffffffff0c7424 */ /* 0x000fe200078e00ff */
[----:B--2---:R-:W-:-:S05]  /*0920*/  IADD3 R13, PT, PT, R10, R13, RZ ;  /* 0x0000000d0a0d7210 */ /* 0x004fca0007ffe0ff */
[----:B------:R0:W-:Y:S02]  /*0930*/  STG.E desc[UR10][R4.64], R13 ;  /* 0x0000000d04007986 */ /* 0x0001e4000c10190a */
[----:B0-----:R-:W-:Y:S05]  /*0940*/  WARPSYNC.COLLECTIVE.ALL `(.L_x_16) ;  /* 0x0000000000147948 */ /* 0x001fea0003c00000 */
[----:B------:R-:W-:-:S04]  /*0950*/  SHF.L.U32 R14, R14, 0x10, RZ ;  /* 0x000000100e0e7819 */ /* 0x000fc800000006ff */
[----:B------:R-:W-:-:S05]  /*0960*/  LOP3.LUT R14, R14, 0xf, R15, 0xf8, !PT ;  /* 0x0000000f0e0e7812 */ /* 0x000fca00078ef80f */
[----:B------:R1:W-:Y:S02]  /*0970*/  BAR.SYNC.DEFER_BLOCKING R14, R14 ;  /* 0x0000000e0000731d */ /* 0x0003e40000010000 */
[----:B-1----:R-:W-:-:S04]  /*0980*/  SHF.R.U32 R14, R14, 0x10, RZ ;  /* 0x000000100e0e7819 */ /* 0x002fc800000016ff */
[----:B0-----:R-:W-:Y:S05]  /*0990*/  ENDCOLLECTIVE ;  /* 0x000000000000791b */ /* 0x001fea0003800000 */
.L_x_16:
[----:B------:R-:W-:Y:S05]  /*09a0*/  BRA `(.L_x_17) ;  /* 0xfffffff800e87947 */ /* 0x000fea000383ffff */
.L_x_9:
        /* <DEDUP_REMOVED lines=9> */
.L_x_19:
[----:B------:R-:W-:Y:S05]  /*0a40*/  BSYNC B0 ;  /* 0x0000000000007941 */ /* 0x000fea0003800000 */
.L_x_18:
[----:B------:R-:W-:Y:S05]  /*0a50*/  BRA `(.L_x_20) ;  /* 0xfffffffc00287947 */ /* 0x000fea000383ffff */
.L_x_21:
[----:B------:R-:W-:-:S00]  /*0a60*/  BRA `(.L_x_21) ;  /* 0xfffffffc00fc7947 */ /* 0x000fc0000383ffff */
[----:B------:R-:W-:-:S00]  /*0a70*/  NOP ;  /* 0x0000000000007918 */ /* 0x000fc00000000000 */
        /* <DEDUP_REMOVED lines=8> */
.L_x_22:


//--------------------- .nv.shared.reserved.0     --------------------------
	.section	.nv.shared.reserved.0,"aw",@nobits
	.weak		__nv_reservedSMEM_offset_0_alias
	.size		__nv_reservedSMEM_offset_0_alias, 0, 64
	.other		__nv_reservedSMEM_offset_0_alias,@"STO_CUDA_RESERVED_SHARED STV_DEFAULT"
__nv_reservedSMEM_offset_0_alias:
	.zero		0
	.zero		64


//--------------------- .nv.constant0._Z4scanPiS_i --------------------------
	.section	.nv.constant0._Z4scanPiS_i,"a",@progbits
	.sectionflags	@""
	.align	4
.nv.constant0._Z4scanPiS_i:
	.zero		916


//--------------------- SYMBOLS --------------------------

	.type		.nv.reservedSmem.offset0,@object
	.size		.nv.reservedSmem.offset0,0x4
